//
// Generated by NVIDIA NVVM Compiler
//
// Compiler Build ID: CL-36424714
// Cuda compilation tools, release 13.0, V13.0.88
// Based on NVVM 20.0.0
//

.version 9.0
.target sm_100
.address_size 64

	// .globl	_Z3dotiPfS_S_
// _ZZ3dotiPfS_S_E3tmp has been demoted

.visible .entry _Z3dotiPfS_S_(
	.param .u32 _Z3dotiPfS_S__param_0,
	.param .u64 .ptr .align 1 _Z3dotiPfS_S__param_1,
	.param .u64 .ptr .align 1 _Z3dotiPfS_S__param_2,
	.param .u64 .ptr .align 1 _Z3dotiPfS_S__param_3
)
{
	.reg .pred 	%p<6>;
	.reg .b32 	%r<9>;
	.reg .b32 	%f<28>;
	.reg .b64 	%rd<12>;
	// demoted variable
	.shared .align 4 .b8 _ZZ3dotiPfS_S_E3tmp[512];
	ld.param.u32 	%r5, [_Z3dotiPfS_S__param_0];
	ld.param.u64 	%rd1, [_Z3dotiPfS_S__param_1];
	ld.param.u64 	%rd2, [_Z3dotiPfS_S__param_2];
	ld.param.u64 	%rd3, [_Z3dotiPfS_S__param_3];
	mov.u32 	%r1, %tid.x;
	mov.u32 	%r6, %ntid.x;
	mov.u32 	%r2, %ctaid.x;
	mad.lo.s32 	%r3, %r6, %r2, %r1;
	setp.ge.s32 	%p1, %r3, %r5;
	mov.f32 	%f27, 0f00000000;
	@%p1 bra 	$L__BB0_2;
	cvta.to.global.u64 	%rd4, %rd1;
	cvta.to.global.u64 	%rd5, %rd2;
	mul.wide.s32 	%rd6, %r3, 4;
	add.s64 	%rd7, %rd4, %rd6;
	ld.global.f32 	%f4, [%rd7];
	add.s64 	%rd8, %rd5, %rd6;
	ld.global.f32 	%f5, [%rd8];
	fma.rn.f32 	%f27, %f4, %f5, 0f00000000;
$L__BB0_2:
	shl.b32 	%r7, %r1, 2;
	mov.u32 	%r8, _ZZ3dotiPfS_S_E3tmp;
	add.s32 	%r4, %r8, %r7;
	st.shared.f32 	[%r4], %f27;
	setp.gt.u32 	%p2, %r1, 63;
	@%p2 bra 	$L__BB0_4;
	ld.shared.f32 	%f6, [%r4+256];
	add.f32 	%f7, %f6, %f27;
	st.shared.f32 	[%r4], %f7;
	bar.sync 	0;
$L__BB0_4:
	setp.gt.u32 	%p3, %r1, 31;
	@%p3 bra 	$L__BB0_6;
	ld.shared.f32 	%f8, [%r4+128];
	ld.shared.f32 	%f9, [%r4];
	add.f32 	%f10, %f8, %f9;
	st.shared.f32 	[%r4], %f10;
	bar.sync 	0;
$L__BB0_6:
	setp.gt.u32 	%p4, %r1, 15;
	@%p4 bra 	$L__BB0_9;
	ld.shared.f32 	%f11, [%r4+64];
	ld.shared.f32 	%f12, [%r4];
	add.f32 	%f13, %f11, %f12;
	st.shared.f32 	[%r4], %f13;
	bar.sync 	0;
	ld.shared.f32 	%f14, [%r4+32];
	ld.shared.f32 	%f15, [%r4];
	add.f32 	%f16, %f14, %f15;
	st.shared.f32 	[%r4], %f16;
	bar.sync 	0;
	ld.shared.f32 	%f17, [%r4+16];
	ld.shared.f32 	%f18, [%r4];
	add.f32 	%f19, %f17, %f18;
	st.shared.f32 	[%r4], %f19;
	bar.sync 	0;
	ld.shared.f32 	%f20, [%r4+8];
	ld.shared.f32 	%f21, [%r4];
	add.f32 	%f22, %f20, %f21;
	st.shared.f32 	[%r4], %f22;
	bar.sync 	0;
	ld.shared.f32 	%f23, [%r4+4];
	ld.shared.f32 	%f24, [%r4];
	add.f32 	%f25, %f23, %f24;
	st.shared.f32 	[%r4], %f25;
	bar.sync 	0;
	setp.ne.s32 	%p5, %r1, 0;
	@%p5 bra 	$L__BB0_9;
	ld.shared.f32 	%f26, [_ZZ3dotiPfS_S_E3tmp];
	cvta.to.global.u64 	%rd9, %rd3;
	mul.wide.u32 	%rd10, %r2, 4;
	add.s64 	%rd11, %rd9, %rd10;
	st.global.f32 	[%rd11], %f26;
$L__BB0_9:
	ret;

}


// ===== COMPILED SASS (sm_100) =====

	.target	sm_100

	.elftype	@"ET_EXEC"


//--------------------- .note.nv.tkinfo           --------------------------
	.section	.note.nv.tkinfo,"",@"SHT_NOTE"
	.sectionflags	@"SHF_NOTE_NV_TKINFO"
	.tkinfo
        /*0018*/ 	.word	0x00000002
        /*0030*/ 	.string	""
        /*0030*/ 	.string	"ptxas"
        /*0030*/ 	.string	"Cuda compilation tools, release 13.0, V13.0.88"
        /*0030*/ 	.string	"Build cuda_13.0.r13.0/compiler.36424714_0"
        /*0030*/ 	.string	"-arch sm_100 -m 64 "



//--------------------- .note.nv.cuinfo           --------------------------
	.section	.note.nv.cuinfo,"",@"SHT_NOTE"
	.sectionflags	@"SHF_NOTE_NV_CUINFO"
        /*0018*/ 	.short	0x0002
        /*001a*/ 	.short	0x0064
        /*001c*/ 	.short	0x0082
	.zero		2


//--------------------- .nv.info                  --------------------------
	.section	.nv.info,"",@"SHT_CUDA_INFO"
	.align	4


	//----- nvinfo : EIATTR_REGCOUNT
	.align		4
        /*0000*/ 	.byte	0x04, 0x2f
        /*0002*/ 	.short	(.L_1 - .L_0)
	.align		4
.L_0:
        /*0004*/ 	.word	index@(_Z3dotiPfS_S_)
        /*0008*/ 	.word	0x0000000e


	//----- nvinfo : EIATTR_FRAME_SIZE
	.align		4
.L_1:
        /*000c*/ 	.byte	0x04, 0x11
        /*000e*/ 	.short	(.L_3 - .L_2)
	.align		4
.L_2:
        /*0010*/ 	.word	index@(_Z3dotiPfS_S_)
        /*0014*/ 	.word	0x00000000


	//----- nvinfo : EIATTR_MIN_STACK_SIZE
	.align		4
.L_3:
        /*0018*/ 	.byte	0x04, 0x12
        /*001a*/ 	.short	(.L_5 - .L_4)
	.align		4
.L_4:
        /*001c*/ 	.word	index@(_Z3dotiPfS_S_)
        /*0020*/ 	.word	0x00000000
.L_5:


//--------------------- .nv.compat                --------------------------
	.section	.nv.compat,"",@"SHT_CUDA_COMPAT_INFO"
	.align	4
        /*0000*/ 	.byte	0x02, 0x09, 0x00, 0x00, 0x02, 0x02, 0x01, 0x00, 0x02, 0x05, 0x05, 0x00, 0x03, 0x07, 0x01, 0x01
        /*0010*/ 	.byte	0x02, 0x03, 0x00, 0x00, 0x02, 0x06, 0x01, 0x00, 0x04, 0x0b, 0x08, 0x00, 0x09, 0x00, 0x00, 0x00
        /*0020*/ 	.byte	0x00, 0x00, 0x00, 0x00


//--------------------- .nv.info._Z3dotiPfS_S_    --------------------------
	.section	.nv.info._Z3dotiPfS_S_,"",@"SHT_CUDA_INFO"
	.sectionflags	@""
	.align	4


	//----- nvinfo : EIATTR_CUDA_API_VERSION
	.align		4
        /*0000*/ 	.byte	0x04, 0x37
        /*0002*/ 	.short	(.L_7 - .L_6)
.L_6:
        /*0004*/ 	.word	0x00000082


	//----- nvinfo : EIATTR_KPARAM_INFO
	.align		4
.L_7:
        /*0008*/ 	.byte	0x04, 0x17
        /*000a*/ 	.short	(.L_9 - .L_8)
.L_8:
        /*000c*/ 	.word	0x00000000
        /*0010*/ 	.short	0x0003
        /*0012*/ 	.short	0x0018
        /*0014*/ 	.byte	0x00, 0xf5, 0x21, 0x00


	//----- nvinfo : EIATTR_KPARAM_INFO
	.align		4
.L_9:
        /*0018*/ 	.byte	0x04, 0x17
        /*001a*/ 	.short	(.L_11 - .L_10)
.L_10:
        /*001c*/ 	.word	0x00000000
        /*0020*/ 	.short	0x0002
        /*0022*/ 	.short	0x0010
        /*0024*/ 	.byte	0x00, 0xf5, 0x21, 0x00


	//----- nvinfo : EIATTR_KPARAM_INFO
	.align		4
.L_11:
        /*0028*/ 	.byte	0x04, 0x17
        /*002a*/ 	.short	(.L_13 - .L_12)
.L_12:
        /*002c*/ 	.word	0x00000000
        /*0030*/ 	.short	0x0001
        /*0032*/ 	.short	0x0008
        /*0034*/ 	.byte	0x00, 0xf5, 0x21, 0x00


	//----- nvinfo : EIATTR_KPARAM_INFO
	.align		4
.L_13:
        /*0038*/ 	.byte	0x04, 0x17
        /*003a*/ 	.short	(.L_15 - .L_14)
.L_14:
        /*003c*/ 	.word	0x00000000
        /*0040*/ 	.short	0x0000
        /*0042*/ 	.short	0x0000
        /*0044*/ 	.byte	0x00, 0xf0, 0x11, 0x00


	//----- nvinfo : EIATTR_SPARSE_MMA_MASK
	.align		4
.L_15:
        /*0048*/ 	.byte	0x03, 0x50
        /*004a*/ 	.short	0x0000


	//----- nvinfo : EIATTR_MAXREG_COUNT
	.align		4
        /*004c*/ 	.byte	0x03, 0x1b
        /*004e*/ 	.short	0x00ff


	//----- nvinfo : EIATTR_NUM_BARRIERS
	.align		4
        /*0050*/ 	.byte	0x02, 0x4c
        /*0052*/ 	.byte	0x01
	.zero		1


	//----- nvinfo : EIATTR_MERCURY_ISA_VERSION
	.align		4
        /*0054*/ 	.byte	0x03, 0x5f
        /*0056*/ 	.short	0x0101


	//----- nvinfo : EIATTR_VRC_CTA_INIT_COUNT
	.align		4
        /*0058*/ 	.byte	0x02, 0x4a
	.zero		1
	.zero		1


	//----- nvinfo : EIATTR_EXIT_INSTR_OFFSETS
	.align		4
        /*005c*/ 	.byte	0x04, 0x1c
        /*005e*/ 	.short	(.L_17 - .L_16)


	//   ....[0]....
.L_16:
        /*0060*/ 	.word	0x00000210


	//   ....[1]....
        /*0064*/ 	.word	0x000003d0


	//   ....[2]....
        /*0068*/ 	.word	0x00000420


	//----- nvinfo : EIATTR_CBANK_PARAM_SIZE
	.align		4
.L_17:
        /*006c*/ 	.byte	0x03, 0x19
        /*006e*/ 	.short	0x0020


	//----- nvinfo : EIATTR_PARAM_CBANK
	.align		4
        /*0070*/ 	.byte	0x04, 0x0a
        /*0072*/ 	.short	(.L_19 - .L_18)
	.align		4
.L_18:
        /*0074*/ 	.word	index@(.nv.constant0._Z3dotiPfS_S_)
        /*0078*/ 	.short	0x0380
        /*007a*/ 	.short	0x0020


	//----- nvinfo : EIATTR_SW_WAR
	.align		4
.L_19:
        /*007c*/ 	.byte	0x04, 0x36
        /*007e*/ 	.short	(.L_21 - .L_20)
.L_20:
        /*0080*/ 	.word	0x00000008
.L_21:


//--------------------- .nv.callgraph             --------------------------
	.section	.nv.callgraph,"",@"SHT_CUDA_CALLGRAPH"
	.align	4
	.sectionentsize	8
	.align		4
        /*0000*/ 	.word	0x00000000
	.align		4
        /*0004*/ 	.word	0xffffffff
	.align		4
        /*0008*/ 	.word	0x00000000
	.align		4
        /*000c*/ 	.word	0xfffffffe
	.align		4
        /*0010*/ 	.word	0x00000000
	.align		4
        /*0014*/ 	.word	0xfffffffd
	.align		4
        /*0018*/ 	.word	0x00000000
	.align		4
        /*001c*/ 	.word	0xfffffffc


//--------------------- .text._Z3dotiPfS_S_       --------------------------
	.section	.text._Z3dotiPfS_S_,"ax",@progbits
	.align	128
        .global         _Z3dotiPfS_S_
        .type           _Z3dotiPfS_S_,@function
        .size           _Z3dotiPfS_S_,(.L_x_1 - _Z3dotiPfS_S_)
        .other          _Z3dotiPfS_S_,@"STO_CUDA_ENTRY STV_DEFAULT"
_Z3dotiPfS_S_:
.text._Z3dotiPfS_S_:
[----:B------:R-:W-:Y:S01]  /*0000*/  LDC R1, c[0x0][0x37c] ;  /* 0x0000df00ff017b82 */ /* 0x000fe20000000800 */
[----:B------:R-:W0:Y:S01]  /*0010*/  S2R R3, SR_TID.X ;  /* 0x0000000000037919 */ /* 0x000e220000002100 */
[----:B------:R-:W0:Y:S01]  /*0020*/  LDCU UR4, c[0x0][0x360] ;  /* 0x00006c00ff0477ac */ /* 0x000e220008000800 */
[----:B------:R-:W0:Y:S01]  /*0030*/  S2R R2, SR_CTAID.X ;  /* 0x0000000000027919 */ /* 0x000e220000002500 */
[----:B------:R-:W1:Y:S01]  /*0040*/  LDCU UR5, c[0x0][0x380] ;  /* 0x00007000ff0577ac */ /* 0x000e620008000800 */
[----:B------:R-:W2:Y:S01]  /*0050*/  LDCU.64 UR6, c[0x0][0x358] ;  /* 0x00006b00ff0677ac */ /* 0x000ea20008000a00 */
[----:B0-----:R-:W-:-:S05]  /*0060*/  IMAD R9, R2, UR4, R3 ;  /* 0x0000000402097c24 */ /* 0x001fca000f8e0203 */
[----:B-1----:R-:W-:-:S13]  /*0070*/  ISETP.GE.AND P1, PT, R9, UR5, PT ;  /* 0x0000000509007c0c */ /* 0x002fda000bf26270 */
[----:B------:R-:W0:Y:S08]  /*0080*/  @!P1 LDC.64 R6, c[0x0][0x390] ;  /* 0x0000e400ff069b82 */ /* 0x000e300000000a00 */
[----:B------:R-:W1:Y:S01]  /*0090*/  @!P1 LDC.64 R4, c[0x0][0x388] ;  /* 0x0000e200ff049b82 */ /* 0x000e620000000a00 */
[----:B0-----:R-:W-:-:S06]  /*00a0*/  @!P1 IMAD.WIDE R6, R9, 0x4, R6 ;  /* 0x0000000409069825 */ /* 0x001fcc00078e0206 */
[----:B--2---:R-:W2:Y:S01]  /*00b0*/  @!P1 LDG.E R7, desc[UR6][R6.64] ;  /* 0x0000000606079981 */ /* 0x004ea2000c1e1900 */
[----:B-1----:R-:W-:-:S05]  /*00c0*/  @!P1 IMAD.WIDE R4, R9, 0x4, R4 ;  /* 0x0000000409049825 */ /* 0x002fca00078e0204 */
[----:B------:R-:W2:Y:S01]  /*00d0*/  @!P1 LDG.E R0, desc[UR6][R4.64] ;  /* 0x0000000604009981 */ /* 0x000ea2000c1e1900 */
[----:B------:R-:W0:Y:S01]  /*00e0*/  S2UR UR5, SR_CgaCtaId ;  /* 0x00000000000579c3 */ /* 0x000e220000008800 */
[----:B------:R-:W-:Y:S01]  /*00f0*/  UMOV UR4, 0x400 ;  /* 0x0000040000047882 */ /* 0x000fe20000000000 */
[----:B------:R-:W-:Y:S01]  /*0100*/  ISETP.GT.U32.AND P2, PT, R3, 0x3f, PT ;  /* 0x0000003f0300780c */ /* 0x000fe20003f44070 */
[----:B0-----:R-:W-:-:S06]  /*0110*/  ULEA UR4, UR5, UR4, 0x18 ;  /* 0x0000000405047291 */ /* 0x001fcc000f8ec0ff */
[----:B------:R-:W-:-:S06]  /*0120*/  LEA R9, R3, UR4, 0x2 ;  /* 0x0000000403097c11 */ /* 0x000fcc000f8e10ff */
[----:B------:R-:W0:Y:S01]  /*0130*/  @!P2 LDS R11, [R9+0x100] ;  /* 0x00010000090ba984 */ /* 0x000e220000000800 */
[----:B------:R-:W-:Y:S01]  /*0140*/  HFMA2 R8, -RZ, RZ, 0, 0 ;  /* 0x00000000ff087431 */ /* 0x000fe200000001ff */
[----:B------:R-:W-:Y:S01]  /*0150*/  ISETP.GT.U32.AND P0, PT, R3, 0x1f, PT ;  /* 0x0000001f0300780c */ /* 0x000fe20003f04070 */
[----:B--2---:R-:W-:-:S04]  /*0160*/  @!P1 FFMA R8, R0, R7, RZ ;  /* 0x0000000700089223 */ /* 0x004fc800000000ff */
[----:B0-----:R-:W-:Y:S01]  /*0170*/  @!P2 FADD R0, R11, R8 ;  /* 0x000000080b00a221 */ /* 0x001fe20000000000 */
[----:B------:R-:W-:Y:S04]  /*0180*/  STS [R9], R8 ;  /* 0x0000000809007388 */ /* 0x000fe80000000800 */
[----:B------:R-:W-:Y:S01]  /*0190*/  @!P2 STS [R9], R0 ;  /* 0x000000000900a388 */ /* 0x000fe20000000800 */
[----:B------:R-:W-:Y:S06]  /*01a0*/  @!P2 BAR.SYNC.DEFER_BLOCKING 0x0 ;  /* 0x000000000000ab1d */ /* 0x000fec0000010000 */
[----:B------:R-:W-:Y:S04]  /*01b0*/  @!P0 LDS R4, [R9+0x80] ;  /* 0x0000800009048984 */ /* 0x000fe80000000800 */
[----:B------:R-:W0:Y:S01]  /*01c0*/  @!P0 LDS R5, [R9] ;  /* 0x0000000009058984 */ /* 0x000e220000000800 */
[----:B------:R-:W-:Y:S01]  /*01d0*/  ISETP.GT.U32.AND P1, PT, R3, 0xf, PT ;  /* 0x0000000f0300780c */ /* 0x000fe20003f24070 */
[----:B0-----:R-:W-:-:S05]  /*01e0*/  @!P0 FADD R4, R4, R5 ;  /* 0x0000000504048221 */ /* 0x001fca0000000000 */
[----:B------:R0:W-:Y:S01]  /*01f0*/  @!P0 STS [R9], R4 ;  /* 0x0000000409008388 */ /* 0x0001e20000000800 */
[----:B------:R-:W-:Y:S06]  /*0200*/  @!P0 BAR.SYNC.DEFER_BLOCKING 0x0 ;  /* 0x0000000000008b1d */ /* 0x000fec0000010000 */
[----:B------:R-:W-:Y:S05]  /*0210*/  @P1 EXIT ;  /* 0x000000000000194d */ /* 0x000fea0003800000 */
[----:B------:R-:W-:Y:S01]  /*0220*/  LDS R0, [R9+0x40] ;  /* 0x0000400009007984 */ /* 0x000fe20000000800 */
[----:B------:R-:W-:Y:S01]  /*0230*/  ISETP.NE.AND P0, PT, R3, RZ, PT ;  /* 0x000000ff0300720c */ /* 0x000fe20003f05270 */
[----:B------:R-:W-:Y:S05]  /*0240*/  WARPSYNC.ALL ;  /* 0x0000000000007948 */ /* 0x000fea0003800000 */
[----:B------:R-:W1:Y:S02]  /*0250*/  LDS R5, [R9] ;  /* 0x0000000009057984 */ /* 0x000e640000000800 */
[----:B-1----:R-:W-:-:S05]  /*0260*/  FADD R0, R0, R5 ;  /* 0x0000000500007221 */ /* 0x002fca0000000000 */
[----:B------:R-:W-:Y:S01]  /*0270*/  STS [R9], R0 ;  /* 0x0000000009007388 */ /* 0x000fe20000000800 */
[----:B------:R-:W-:Y:S06]  /*0280*/  BAR.SYNC.DEFER_BLOCKING 0x0 ;  /* 0x0000000000007b1d */ /* 0x000fec0000010000 */
[----:B0-----:R-:W-:Y:S04]  /*0290*/  LDS R4, [R9+0x20] ;  /* 0x0000200009047984 */ /* 0x001fe80000000800 */
[----:B------:R-:W0:Y:S02]  /*02a0*/  LDS R5, [R9] ;  /* 0x0000000009057984 */ /* 0x000e240000000800 */
[----:B0-----:R-:W-:-:S05]  /*02b0*/  FADD R4, R4, R5 ;  /* 0x0000000504047221 */ /* 0x001fca0000000000 */
[----:B------:R-:W-:Y:S01]  /*02c0*/  STS [R9], R4 ;  /* 0x0000000409007388 */ /* 0x000fe20000000800 */
[----:B------:R-:W-:Y:S06]  /*02d0*/  BAR.SYNC.DEFER_BLOCKING 0x0 ;  /* 0x0000000000007b1d */ /* 0x000fec0000010000 */
[----:B------:R-:W-:Y:S04]  /*02e0*/  LDS R5, [R9+0x10] ;  /* 0x0000100009057984 */ /* 0x000fe80000000800 */
        /* <DEDUP_REMOVED lines=12> */
[----:B------:R0:W-:Y:S01]  /*03b0*/  STS [R9], R4 ;  /* 0x0000000409007388 */ /* 0x0001e20000000800 */
[----:B------:R-:W-:Y:S06]  /*03c0*/  BAR.SYNC.DEFER_BLOCKING 0x0 ;  /* 0x0000000000007b1d */ /* 0x000fec0000010000 */
[----:B------:R-:W-:Y:S05]  /*03d0*/  @P0 EXIT ;  /* 0x000000000000094d */ /* 0x000fea0003800000 */
[----:B------:R-:W1:Y:S01]  /*03e0*/  LDS R7, [UR4] ;  /* 0x00000004ff077984 */ /* 0x000e620008000800 */
[----:B0-----:R-:W0:Y:S02]  /*03f0*/  LDC.64 R4, c[0x0][0x398] ;  /* 0x0000e600ff047b82 */ /* 0x001e240000000a00 */
[----:B0-----:R-:W-:-:S05]  /*0400*/  IMAD.WIDE.U32 R2, R2, 0x4, R4 ;  /* 0x0000000402027825 */ /* 0x001fca00078e0004 */
[----:B-1----:R-:W-:Y:S01]  /*0410*/  STG.E desc[UR6][R2.64], R7 ;  /* 0x0000000702007986 */ /* 0x002fe2000c101906 */
[----:B------:R-:W-:Y:S05]  /*0420*/  EXIT ;  /* 0x000000000000794d */ /* 0x000fea0003800000 */
.L_x_0:
[----:B------:R-:W-:-:S00]  /*0430*/  BRA `(.L_x_0) ;  /* 0xfffffffc00fc7947 */ /* 0x000fc0000383ffff */
[----:B------:R-:W-:-:S00]  /*0440*/  NOP ;  /* 0x0000000000007918 */ /* 0x000fc00000000000 */
        /* <DEDUP_REMOVED lines=11> */
.L_x_1:


//--------------------- .nv.shared._Z3dotiPfS_S_  --------------------------
	.section	.nv.shared._Z3dotiPfS_S_,"aw",@nobits
	.sectionflags	@""
	.align	4
.nv.shared._Z3dotiPfS_S_:
	.zero		1536


//--------------------- .nv.shared.reserved.0     --------------------------
	.section	.nv.shared.reserved.0,"aw",@nobits
	.weak		__nv_reservedSMEM_offset_0_alias
	.size		__nv_reservedSMEM_offset_0_alias, 0, 64
	.other		__nv_reservedSMEM_offset_0_alias,@"STO_CUDA_RESERVED_SHARED STV_DEFAULT"
__nv_reservedSMEM_offset_0_alias:
	.zero		0
	.zero		64


//--------------------- .nv.constant0._Z3dotiPfS_S_ --------------------------
	.section	.nv.constant0._Z3dotiPfS_S_,"a",@progbits
	.sectionflags	@""
	.align	4
.nv.constant0._Z3dotiPfS_S_:
	.zero		928


//--------------------- SYMBOLS --------------------------

	.type		.nv.reservedSmem.offset0,@object
	.size		.nv.reservedSmem.offset0,0x4
	.type		.nv.reservedSmem.cap,@object
	.size		.nv.reservedSmem.cap,0x4
